//
// Generated by NVIDIA NVVM Compiler
//
// Compiler Build ID: CL-36424714
// Cuda compilation tools, release 13.0, V13.0.88
// Based on NVVM 20.0.0
//

.version 9.0
.target sm_100
.address_size 64

	// .globl	default_function_kernel_1

.visible .entry default_function_kernel_1(
	.param .u64 .ptr .align 1 default_function_kernel_1_param_0,
	.param .u64 .ptr .align 1 default_function_kernel_1_param_1,
	.param .u64 .ptr .align 1 default_function_kernel_1_param_2,
	.param .u64 .ptr .align 1 default_function_kernel_1_param_3
)
.maxntid 35
{
	.reg .b16 	%rs<9>;
	.reg .b32 	%r<15>;
	.reg .b32 	%f<9>;
	.reg .b64 	%rd<16>;

	ld.param.u64 	%rd1, [default_function_kernel_1_param_0];
	ld.param.u64 	%rd2, [default_function_kernel_1_param_1];
	ld.param.u64 	%rd3, [default_function_kernel_1_param_2];
	ld.param.u64 	%rd4, [default_function_kernel_1_param_3];
	cvta.to.global.u64 	%rd5, %rd1;
	cvta.to.global.u64 	%rd6, %rd2;
	cvta.to.global.u64 	%rd7, %rd4;
	cvta.to.global.u64 	%rd8, %rd3;
	mov.u32 	%r1, %ctaid.x;
	mov.u32 	%r2, %tid.x;
	mad.lo.s32 	%r3, %r1, 35, %r2;
	mul.wide.u32 	%rd9, %r3, 4;
	add.s64 	%rd10, %rd8, %rd9;
	ld.global.nc.f32 	%f1, [%rd10];
	cvt.u16.u32 	%rs1, %r2;
	mul.lo.s16 	%rs2, %rs1, 37;
	shr.u16 	%rs3, %rs2, 8;
	mul.hi.u32 	%r4, %r1, 715827883;
	shr.u32 	%r5, %r4, 3;
	mul.lo.s32 	%r6, %r5, 48;
	sub.s32 	%r7, %r1, %r6;
	cvt.u16.u32 	%rs4, %r7;
	mad.lo.s16 	%rs5, %rs4, 5, %rs3;
	and.b16  	%rs6, %rs5, 255;
	mul.lo.s16 	%rs7, %rs6, 171;
	shr.u16 	%rs8, %rs7, 12;
	cvt.u32.u16 	%r8, %rs8;
	mul.wide.u32 	%rd11, %r8, 4;
	add.s64 	%rd12, %rd7, %rd11;
	ld.global.nc.f32 	%f2, [%rd12];
	mul.f32 	%f3, %f1, %f2;
	shr.u32 	%r9, %r3, 3;
	mul.hi.u32 	%r10, %r9, 409044505;
	shr.u32 	%r11, %r10, 1;
	mul.lo.s32 	%r12, %r11, 168;
	sub.s32 	%r13, %r3, %r12;
	mad.lo.s32 	%r14, %r5, 168, %r13;
	mul.wide.u32 	%rd13, %r14, 4;
	add.s64 	%rd14, %rd6, %rd13;
	ld.global.nc.f32 	%f4, [%rd14];
	fma.rn.f32 	%f5, %f4, 0f3DCCCCCD, 0f3727C5AC;
	sqrt.rn.f32 	%f6, %f5;
	rcp.rn.f32 	%f7, %f6;
	mul.f32 	%f8, %f3, %f7;
	add.s64 	%rd15, %rd5, %rd9;
	st.global.f32 	[%rd15], %f8;
	ret;

}
	// .globl	default_function_kernel
.visible .entry default_function_kernel(
	.param .u64 .ptr .align 1 default_function_kernel_param_0,
	.param .u64 .ptr .align 1 default_function_kernel_param_1
)
.maxntid 32
{
	.reg .b32 	%r<15>;
	.reg .b32 	%f<21>;
	.reg .b64 	%rd<9>;

	ld.param.u64 	%rd1, [default_function_kernel_param_0];
	ld.param.u64 	%rd2, [default_function_kernel_param_1];
	cvta.to.global.u64 	%rd3, %rd1;
	mov.u32 	%r1, %ctaid.x;
	shl.b32 	%r2, %r1, 5;
	mov.u32 	%r3, %tid.x;
	or.b32  	%r4, %r2, %r3;
	mul.wide.u32 	%rd4, %r4, 4;
	add.s64 	%rd5, %rd3, %rd4;
	shl.b32 	%r5, %r1, 2;
	shr.u32 	%r6, %r3, 3;
	or.b32  	%r7, %r5, %r6;
	mul.hi.u32 	%r8, %r7, 818089009;
	shr.u32 	%r9, %r8, 2;
	mul.hi.u32 	%r10, %r4, 818089009;
	shr.u32 	%r11, %r10, 5;
	mul.lo.s32 	%r12, %r11, 168;
	sub.s32 	%r13, %r4, %r12;
	mad.lo.s32 	%r14, %r9, 1680, %r13;
	cvta.to.global.u64 	%rd6, %rd2;
	mul.wide.u32 	%rd7, %r14, 4;
	add.s64 	%rd8, %rd6, %rd7;
	ld.global.nc.f32 	%f1, [%rd8];
	fma.rn.f32 	%f2, %f1, %f1, 0f00000000;
	ld.global.nc.f32 	%f3, [%rd8+672];
	fma.rn.f32 	%f4, %f3, %f3, %f2;
	ld.global.nc.f32 	%f5, [%rd8+1344];
	fma.rn.f32 	%f6, %f5, %f5, %f4;
	ld.global.nc.f32 	%f7, [%rd8+2016];
	fma.rn.f32 	%f8, %f7, %f7, %f6;
	ld.global.nc.f32 	%f9, [%rd8+2688];
	fma.rn.f32 	%f10, %f9, %f9, %f8;
	ld.global.nc.f32 	%f11, [%rd8+3360];
	fma.rn.f32 	%f12, %f11, %f11, %f10;
	ld.global.nc.f32 	%f13, [%rd8+4032];
	fma.rn.f32 	%f14, %f13, %f13, %f12;
	ld.global.nc.f32 	%f15, [%rd8+4704];
	fma.rn.f32 	%f16, %f15, %f15, %f14;
	ld.global.nc.f32 	%f17, [%rd8+5376];
	fma.rn.f32 	%f18, %f17, %f17, %f16;
	ld.global.nc.f32 	%f19, [%rd8+6048];
	fma.rn.f32 	%f20, %f19, %f19, %f18;
	st.global.f32 	[%rd5], %f20;
	ret;

}


// ===== COMPILED SASS (sm_100) =====

	.target	sm_100

	.elftype	@"ET_EXEC"


//--------------------- .note.nv.tkinfo           --------------------------
	.section	.note.nv.tkinfo,"",@"SHT_NOTE"
	.sectionflags	@"SHF_NOTE_NV_TKINFO"
	.tkinfo
        /*0018*/ 	.word	0x00000002
        /*0030*/ 	.string	""
        /*0030*/ 	.string	"ptxas"
        /*0030*/ 	.string	"Cuda compilation tools, release 13.0, V13.0.88"
        /*0030*/ 	.string	"Build cuda_13.0.r13.0/compiler.36424714_0"
        /*0030*/ 	.string	"-arch sm_100 -m 64 "



//--------------------- .note.nv.cuinfo           --------------------------
	.section	.note.nv.cuinfo,"",@"SHT_NOTE"
	.sectionflags	@"SHF_NOTE_NV_CUINFO"
        /*0018*/ 	.short	0x0002
        /*001a*/ 	.short	0x0064
        /*001c*/ 	.short	0x0082
	.zero		2


//--------------------- .nv.info                  --------------------------
	.section	.nv.info,"",@"SHT_CUDA_INFO"
	.align	4


	//----- nvinfo : EIATTR_REGCOUNT
	.align		4
        /*0000*/ 	.byte	0x04, 0x2f
        /*0002*/ 	.short	(.L_1 - .L_0)
	.align		4
.L_0:
        /*0004*/ 	.word	index@(default_function_kernel_1)
        /*0008*/ 	.word	0x00000010


	//----- nvinfo : EIATTR_FRAME_SIZE
	.align		4
.L_1:
        /*000c*/ 	.byte	0x04, 0x11
        /*000e*/ 	.short	(.L_3 - .L_2)
	.align		4
.L_2:
        /*0010*/ 	.word	index@($__internal_1_$__cuda_sm20_sqrt_rn_f32_slowpath)
        /*0014*/ 	.word	0x00000000


	//----- nvinfo : EIATTR_FRAME_SIZE
	.align		4
.L_3:
        /*0018*/ 	.byte	0x04, 0x11
        /*001a*/ 	.short	(.L_5 - .L_4)
	.align		4
.L_4:
        /*001c*/ 	.word	index@($__internal_0_$__cuda_sm20_rcp_rn_f32_slowpath)
        /*0020*/ 	.word	0x00000000


	//----- nvinfo : EIATTR_FRAME_SIZE
	.align		4
.L_5:
        /*0024*/ 	.byte	0x04, 0x11
        /*0026*/ 	.short	(.L_7 - .L_6)
	.align		4
.L_6:
        /*0028*/ 	.word	index@(default_function_kernel_1)
        /*002c*/ 	.word	0x00000000


	//----- nvinfo : EIATTR_REGCOUNT
	.align		4
.L_7:
        /*0030*/ 	.byte	0x04, 0x2f
        /*0032*/ 	.short	(.L_9 - .L_8)
	.align		4
.L_8:
        /*0034*/ 	.word	index@(default_function_kernel)
        /*0038*/ 	.word	0x0000001a


	//----- nvinfo : EIATTR_FRAME_SIZE
	.align		4
.L_9:
        /*003c*/ 	.byte	0x04, 0x11
        /*003e*/ 	.short	(.L_11 - .L_10)
	.align		4
.L_10:
        /*0040*/ 	.word	index@(default_function_kernel)
        /*0044*/ 	.word	0x00000000


	//----- nvinfo : EIATTR_MIN_STACK_SIZE
	.align		4
.L_11:
        /*0048*/ 	.byte	0x04, 0x12
        /*004a*/ 	.short	(.L_13 - .L_12)
	.align		4
.L_12:
        /*004c*/ 	.word	index@(default_function_kernel)
        /*0050*/ 	.word	0x00000000


	//----- nvinfo : EIATTR_MIN_STACK_SIZE
	.align		4
.L_13:
        /*0054*/ 	.byte	0x04, 0x12
        /*0056*/ 	.short	(.L_15 - .L_14)
	.align		4
.L_14:
        /*0058*/ 	.word	index@(default_function_kernel_1)
        /*005c*/ 	.word	0x00000000
.L_15:


//--------------------- .nv.compat                --------------------------
	.section	.nv.compat,"",@"SHT_CUDA_COMPAT_INFO"
	.align	4
        /*0000*/ 	.byte	0x02, 0x09, 0x00, 0x00, 0x02, 0x02, 0x01, 0x00, 0x02, 0x05, 0x05, 0x00, 0x03, 0x07, 0x01, 0x01
        /*0010*/ 	.byte	0x02, 0x03, 0x00, 0x00, 0x02, 0x06, 0x01, 0x00, 0x04, 0x0b, 0x08, 0x00, 0x01, 0x00, 0x00, 0x00
        /*0020*/ 	.byte	0x00, 0x00, 0x00, 0x00


//--------------------- .nv.info.default_function_kernel --------------------------
	.section	.nv.info.default_function_kernel,"",@"SHT_CUDA_INFO"
	.sectionflags	@""
	.align	4


	//----- nvinfo : EIATTR_CUDA_API_VERSION
	.align		4
        /*0000*/ 	.byte	0x04, 0x37
        /*0002*/ 	.short	(.L_17 - .L_16)
.L_16:
        /*0004*/ 	.word	0x00000082


	//----- nvinfo : EIATTR_KPARAM_INFO
	.align		4
.L_17:
        /*0008*/ 	.byte	0x04, 0x17
        /*000a*/ 	.short	(.L_19 - .L_18)
.L_18:
        /*000c*/ 	.word	0x00000000
        /*0010*/ 	.short	0x0001
        /*0012*/ 	.short	0x0008
        /*0014*/ 	.byte	0x00, 0xf5, 0x21, 0x00


	//----- nvinfo : EIATTR_KPARAM_INFO
	.align		4
.L_19:
        /*0018*/ 	.byte	0x04, 0x17
        /*001a*/ 	.short	(.L_21 - .L_20)
.L_20:
        /*001c*/ 	.word	0x00000000
        /*0020*/ 	.short	0x0000
        /*0022*/ 	.short	0x0000
        /*0024*/ 	.byte	0x00, 0xf5, 0x21, 0x00


	//----- nvinfo : EIATTR_SPARSE_MMA_MASK
	.align		4
.L_21:
        /*0028*/ 	.byte	0x03, 0x50
        /*002a*/ 	.short	0x0000


	//----- nvinfo : EIATTR_MAXREG_COUNT
	.align		4
        /*002c*/ 	.byte	0x03, 0x1b
        /*002e*/ 	.short	0x00ff


	//----- nvinfo : EIATTR_MERCURY_ISA_VERSION
	.align		4
        /*0030*/ 	.byte	0x03, 0x5f
        /*0032*/ 	.short	0x0101


	//----- nvinfo : EIATTR_VRC_CTA_INIT_COUNT
	.align		4
        /*0034*/ 	.byte	0x02, 0x4a
	.zero		1
	.zero		1


	//----- nvinfo : EIATTR_EXIT_INSTR_OFFSETS
	.align		4
        /*0038*/ 	.byte	0x04, 0x1c
        /*003a*/ 	.short	(.L_23 - .L_22)


	//   ....[0]....
.L_22:
        /*003c*/ 	.word	0x00000280


	//----- nvinfo : EIATTR_MAX_THREADS
	.align		4
.L_23:
        /*0040*/ 	.byte	0x04, 0x05
        /*0042*/ 	.short	(.L_25 - .L_24)
.L_24:
        /*0044*/ 	.word	0x00000020
        /*0048*/ 	.word	0x00000001
        /*004c*/ 	.word	0x00000001


	//----- nvinfo : EIATTR_CBANK_PARAM_SIZE
	.align		4
.L_25:
        /*0050*/ 	.byte	0x03, 0x19
        /*0052*/ 	.short	0x0010


	//----- nvinfo : EIATTR_PARAM_CBANK
	.align		4
        /*0054*/ 	.byte	0x04, 0x0a
        /*0056*/ 	.short	(.L_27 - .L_26)
	.align		4
.L_26:
        /*0058*/ 	.word	index@(.nv.constant0.default_function_kernel)
        /*005c*/ 	.short	0x0380
        /*005e*/ 	.short	0x0010


	//----- nvinfo : EIATTR_SW_WAR
	.align		4
.L_27:
        /*0060*/ 	.byte	0x04, 0x36
        /*0062*/ 	.short	(.L_29 - .L_28)
.L_28:
        /*0064*/ 	.word	0x00000008
.L_29:


//--------------------- .nv.info.default_function_kernel_1 --------------------------
	.section	.nv.info.default_function_kernel_1,"",@"SHT_CUDA_INFO"
	.sectionflags	@""
	.align	4


	//----- nvinfo : EIATTR_CUDA_API_VERSION
	.align		4
        /*0000*/ 	.byte	0x04, 0x37
        /*0002*/ 	.short	(.L_31 - .L_30)
.L_30:
        /*0004*/ 	.word	0x00000082


	//----- nvinfo : EIATTR_KPARAM_INFO
	.align		4
.L_31:
        /*0008*/ 	.byte	0x04, 0x17
        /*000a*/ 	.short	(.L_33 - .L_32)
.L_32:
        /*000c*/ 	.word	0x00000000
        /*0010*/ 	.short	0x0003
        /*0012*/ 	.short	0x0018
        /*0014*/ 	.byte	0x00, 0xf5, 0x21, 0x00


	//----- nvinfo : EIATTR_KPARAM_INFO
	.align		4
.L_33:
        /*0018*/ 	.byte	0x04, 0x17
        /*001a*/ 	.short	(.L_35 - .L_34)
.L_34:
        /*001c*/ 	.word	0x00000000
        /*0020*/ 	.short	0x0002
        /*0022*/ 	.short	0x0010
        /*0024*/ 	.byte	0x00, 0xf5, 0x21, 0x00


	//----- nvinfo : EIATTR_KPARAM_INFO
	.align		4
.L_35:
        /*0028*/ 	.byte	0x04, 0x17
        /*002a*/ 	.short	(.L_37 - .L_36)
.L_36:
        /*002c*/ 	.word	0x00000000
        /*0030*/ 	.short	0x0001
        /*0032*/ 	.short	0x0008
        /*0034*/ 	.byte	0x00, 0xf5, 0x21, 0x00


	//----- nvinfo : EIATTR_KPARAM_INFO
	.align		4
.L_37:
        /*0038*/ 	.byte	0x04, 0x17
        /*003a*/ 	.short	(.L_39 - .L_38)
.L_38:
        /*003c*/ 	.word	0x00000000
        /*0040*/ 	.short	0x0000
        /*0042*/ 	.short	0x0000
        /*0044*/ 	.byte	0x00, 0xf5, 0x21, 0x00


	//----- nvinfo : EIATTR_SPARSE_MMA_MASK
	.align		4
.L_39:
        /*0048*/ 	.byte	0x03, 0x50
        /*004a*/ 	.short	0x0000


	//----- nvinfo : EIATTR_MAXREG_COUNT
	.align		4
        /*004c*/ 	.byte	0x03, 0x1b
        /*004e*/ 	.short	0x00ff


	//----- nvinfo : EIATTR_MERCURY_ISA_VERSION
	.align		4
        /*0050*/ 	.byte	0x03, 0x5f
        /*0052*/ 	.short	0x0101


	//----- nvinfo : EIATTR_VRC_CTA_INIT_COUNT
	.align		4
        /*0054*/ 	.byte	0x02, 0x4a
	.zero		1
	.zero		1


	//----- nvinfo : EIATTR_EXIT_INSTR_OFFSETS
	.align		4
        /*0058*/ 	.byte	0x04, 0x1c
        /*005a*/ 	.short	(.L_41 - .L_40)


	//   ....[0]....
.L_40:
        /*005c*/ 	.word	0x00000410


	//----- nvinfo : EIATTR_MAX_THREADS
	.align		4
.L_41:
        /*0060*/ 	.byte	0x04, 0x05
        /*0062*/ 	.short	(.L_43 - .L_42)
.L_42:
        /*0064*/ 	.word	0x00000023
        /*0068*/ 	.word	0x00000001
        /*006c*/ 	.word	0x00000001


	//----- nvinfo : EIATTR_CRS_STACK_SIZE
	.align		4
.L_43:
        /*0070*/ 	.byte	0x04, 0x1e
        /*0072*/ 	.short	(.L_45 - .L_44)
.L_44:
        /*0074*/ 	.word	0x00000000


	//----- nvinfo : EIATTR_CBANK_PARAM_SIZE
	.align		4
.L_45:
        /*0078*/ 	.byte	0x03, 0x19
        /*007a*/ 	.short	0x0020


	//----- nvinfo : EIATTR_PARAM_CBANK
	.align		4
        /*007c*/ 	.byte	0x04, 0x0a
        /*007e*/ 	.short	(.L_47 - .L_46)
	.align		4
.L_46:
        /*0080*/ 	.word	index@(.nv.constant0.default_function_kernel_1)
        /*0084*/ 	.short	0x0380
        /*0086*/ 	.short	0x0020


	//----- nvinfo : EIATTR_SW_WAR
	.align		4
.L_47:
        /*0088*/ 	.byte	0x04, 0x36
        /*008a*/ 	.short	(.L_49 - .L_48)
.L_48:
        /*008c*/ 	.word	0x00000008
.L_49:


//--------------------- .nv.callgraph             --------------------------
	.section	.nv.callgraph,"",@"SHT_CUDA_CALLGRAPH"
	.align	4
	.sectionentsize	8
	.align		4
        /*0000*/ 	.word	0x00000000
	.align		4
        /*0004*/ 	.word	0xffffffff
	.align		4
        /*0008*/ 	.word	0x00000000
	.align		4
        /*000c*/ 	.word	0xfffffffe
	.align		4
        /*0010*/ 	.word	0x00000000
	.align		4
        /*0014*/ 	.word	0xfffffffd
	.align		4
        /*0018*/ 	.word	0x00000000
	.align		4
        /*001c*/ 	.word	0xfffffffc


//--------------------- .text.default_function_kernel --------------------------
	.section	.text.default_function_kernel,"ax",@progbits
	.align	128
        .global         default_function_kernel
        .type           default_function_kernel,@function
        .size           default_function_kernel,(.L_x_15 - default_function_kernel)
        .other          default_function_kernel,@"STO_CUDA_ENTRY STV_DEFAULT"
default_function_kernel:
.text.default_function_kernel:
[----:B------:R-:W-:Y:S01]  /*0000*/  LDC R1, c[0x0][0x37c] ;  /* 0x0000df00ff017b82 */ /* 0x000fe20000000800 */
[----:B------:R-:W0:Y:S07]  /*0010*/  S2R R7, SR_TID.X ;  /* 0x0000000000077919 */ /* 0x000e2e0000002100 */
[----:B------:R-:W1:Y:S08]  /*0020*/  S2UR UR4, SR_CTAID.X ;  /* 0x00000000000479c3 */ /* 0x000e700000002500 */
[----:B------:R-:W2:Y:S01]  /*0030*/  LDC.64 R2, c[0x0][0x388] ;  /* 0x0000e200ff027b82 */ /* 0x000ea20000000a00 */
[----:B-1----:R-:W-:-:S02]  /*0040*/  USHF.L.U32 UR5, UR4, 0x5, URZ ;  /* 0x0000000504057899 */ /* 0x002fc400080006ff */
[----:B------:R-:W-:Y:S01]  /*0050*/  USHF.L.U32 UR4, UR4, 0x2, URZ ;  /* 0x0000000204047899 */ /* 0x000fe200080006ff */
[----:B0-----:R-:W-:-:S03]  /*0060*/  SHF.R.U32.HI R0, RZ, 0x3, R7 ;  /* 0x00000003ff007819 */ /* 0x001fc60000011607 */
[----:B------:R-:W-:Y:S02]  /*0070*/  LOP3.LUT R7, R7, UR5, RZ, 0xfc, !PT ;  /* 0x0000000507077c12 */ /* 0x000fe4000f8efcff */
[----:B------:R-:W-:-:S05]  /*0080*/  LOP3.LUT R0, R0, UR4, RZ, 0xfc, !PT ;  /* 0x0000000400007c12 */ /* 0x000fca000f8efcff */
[----:B------:R-:W0:Y:S01]  /*0090*/  LDCU.64 UR4, c[0x0][0x358] ;  /* 0x00006b00ff0477ac */ /* 0x000e220008000a00 */
[----:B------:R-:W-:-:S04]  /*00a0*/  IMAD.HI.U32 R4, R7, 0x30c30c31, RZ ;  /* 0x30c30c3107047827 */ /* 0x000fc800078e00ff */
[----:B------:R-:W-:Y:S01]  /*00b0*/  IMAD.HI.U32 R0, R0, 0x30c30c31, RZ ;  /* 0x30c30c3100007827 */ /* 0x000fe200078e00ff */
[----:B------:R-:W-:-:S04]  /*00c0*/  SHF.R.U32.HI R4, RZ, 0x5, R4 ;  /* 0x00000005ff047819 */ /* 0x000fc80000011604 */
[----:B------:R-:W-:Y:S01]  /*00d0*/  SHF.R.U32.HI R0, RZ, 0x2, R0 ;  /* 0x00000002ff007819 */ /* 0x000fe20000011600 */
[----:B------:R-:W-:-:S04]  /*00e0*/  IMAD R5, R4, -0xa8, R7 ;  /* 0xffffff5804057824 */ /* 0x000fc800078e0207 */
[----:B------:R-:W-:-:S04]  /*00f0*/  IMAD R5, R0, 0x690, R5 ;  /* 0x0000069000057824 */ /* 0x000fc800078e0205 */
[----:B--2---:R-:W-:-:S05]  /*0100*/  IMAD.WIDE.U32 R2, R5, 0x4, R2 ;  /* 0x0000000405027825 */ /* 0x004fca00078e0002 */
[----:B0-----:R-:W2:Y:S04]  /*0110*/  LDG.E.CONSTANT R0, desc[UR4][R2.64] ;  /* 0x0000000402007981 */ /* 0x001ea8000c1e9900 */
[----:B------:R-:W3:Y:S04]  /*0120*/  LDG.E.CONSTANT R5, desc[UR4][R2.64+0x2a0] ;  /* 0x0002a00402057981 */ /* 0x000ee8000c1e9900 */
[----:B------:R-:W4:Y:S04]  /*0130*/  LDG.E.CONSTANT R9, desc[UR4][R2.64+0x540] ;  /* 0x0005400402097981 */ /* 0x000f28000c1e9900 */
[----:B------:R-:W5:Y:S04]  /*0140*/  LDG.E.CONSTANT R11, desc[UR4][R2.64+0x7e0] ;  /* 0x0007e004020b7981 */ /* 0x000f68000c1e9900 */
[----:B------:R-:W5:Y:S04]  /*0150*/  LDG.E.CONSTANT R13, desc[UR4][R2.64+0xa80] ;  /* 0x000a8004020d7981 */ /* 0x000f68000c1e9900 */
[----:B------:R-:W5:Y:S04]  /*0160*/  LDG.E.CONSTANT R15, desc[UR4][R2.64+0xd20] ;  /* 0x000d2004020f7981 */ /* 0x000f68000c1e9900 */
[----:B------:R-:W5:Y:S04]  /*0170*/  LDG.E.CONSTANT R17, desc[UR4][R2.64+0xfc0] ;  /* 0x000fc00402117981 */ /* 0x000f68000c1e9900 */
[----:B------:R-:W5:Y:S04]  /*0180*/  LDG.E.CONSTANT R19, desc[UR4][R2.64+0x1260] ;  /* 0x0012600402137981 */ /* 0x000f68000c1e9900 */
[----:B------:R-:W5:Y:S04]  /*0190*/  LDG.E.CONSTANT R21, desc[UR4][R2.64+0x1500] ;  /* 0x0015000402157981 */ /* 0x000f68000c1e9900 */
[----:B------:R0:W5:Y:S01]  /*01a0*/  LDG.E.CONSTANT R23, desc[UR4][R2.64+0x17a0] ;  /* 0x0017a00402177981 */ /* 0x000162000c1e9900 */
[----:B--2---:R-:W-:-:S04]  /*01b0*/  FFMA R0, R0, R0, RZ ;  /* 0x0000000000007223 */ /* 0x004fc800000000ff */
[----:B---3--:R-:W-:Y:S02]  /*01c0*/  FFMA R0, R5, R5, R0 ;  /* 0x0000000505007223 */ /* 0x008fe40000000000 */
[----:B------:R-:W0:Y:S02]  /*01d0*/  LDC.64 R4, c[0x0][0x380] ;  /* 0x0000e000ff047b82 */ /* 0x000e240000000a00 */
[----:B----4-:R-:W-:-:S04]  /*01e0*/  FFMA R0, R9, R9, R0 ;  /* 0x0000000909007223 */ /* 0x010fc80000000000 */
[----:B-----5:R-:W-:-:S04]  /*01f0*/  FFMA R0, R11, R11, R0 ;  /* 0x0000000b0b007223 */ /* 0x020fc80000000000 */
[----:B------:R-:W-:-:S04]  /*0200*/  FFMA R0, R13, R13, R0 ;  /* 0x0000000d0d007223 */ /* 0x000fc80000000000 */
[----:B------:R-:W-:-:S04]  /*0210*/  FFMA R0, R15, R15, R0 ;  /* 0x0000000f0f007223 */ /* 0x000fc80000000000 */
[----:B------:R-:W-:-:S04]  /*0220*/  FFMA R0, R17, R17, R0 ;  /* 0x0000001111007223 */ /* 0x000fc80000000000 */
[----:B------:R-:W-:Y:S01]  /*0230*/  FFMA R0, R19, R19, R0 ;  /* 0x0000001313007223 */ /* 0x000fe20000000000 */
[----:B0-----:R-:W-:-:S04]  /*0240*/  IMAD.WIDE.U32 R2, R7, 0x4, R4 ;  /* 0x0000000407027825 */ /* 0x001fc800078e0004 */
[----:B------:R-:W-:-:S04]  /*0250*/  FFMA R0, R21, R21, R0 ;  /* 0x0000001515007223 */ /* 0x000fc80000000000 */
[----:B------:R-:W-:-:S05]  /*0260*/  FFMA R23, R23, R23, R0 ;  /* 0x0000001717177223 */ /* 0x000fca0000000000 */
[----:B------:R-:W-:Y:S01]  /*0270*/  STG.E desc[UR4][R2.64], R23 ;  /* 0x0000001702007986 */ /* 0x000fe2000c101904 */
[----:B------:R-:W-:Y:S05]  /*0280*/  EXIT ;  /* 0x000000000000794d */ /* 0x000fea0003800000 */
.L_x_0:
[----:B------:R-:W-:-:S00]  /*0290*/  BRA `(.L_x_0) ;  /* 0xfffffffc00fc7947 */ /* 0x000fc0000383ffff */
[----:B------:R-:W-:-:S00]  /*02a0*/  NOP ;  /* 0x0000000000007918 */ /* 0x000fc00000000000 */
        /* <DEDUP_REMOVED lines=13> */
.L_x_15:


//--------------------- .text.default_function_kernel_1 --------------------------
	.section	.text.default_function_kernel_1,"ax",@progbits
	.align	128
        .global         default_function_kernel_1
        .type           default_function_kernel_1,@function
        .size           default_function_kernel_1,(.L_x_14 - default_function_kernel_1)
        .other          default_function_kernel_1,@"STO_CUDA_ENTRY STV_DEFAULT"
default_function_kernel_1:
.text.default_function_kernel_1:
[----:B------:R-:W-:Y:S01]  /*0000*/  LDC R1, c[0x0][0x37c] ;  /* 0x0000df00ff017b82 */ /* 0x000fe20000000800 */
[----:B------:R-:W0:Y:S01]  /*0010*/  S2R R9, SR_CTAID.X ;  /* 0x0000000000097919 */ /* 0x000e220000002500 */
[----:B------:R-:W1:Y:S01]  /*0020*/  LDCU.64 UR4, c[0x0][0x358] ;  /* 0x00006b00ff0477ac */ /* 0x000e620008000a00 */
[----:B------:R-:W2:Y:S01]  /*0030*/  S2R R2, SR_TID.X ;  /* 0x0000000000027919 */ /* 0x000ea20000002100 */
[----:B0-----:R-:W-:Y:S01]  /*0040*/  IMAD.HI.U32 R0, R9, 0x2aaaaaab, RZ ;  /* 0x2aaaaaab09007827 */ /* 0x001fe200078e00ff */
[----:B--2---:R-:W-:-:S03]  /*0050*/  PRMT R4, R2, 0x9910, RZ ;  /* 0x0000991002047816 */ /* 0x004fc600000000ff */
[----:B------:R-:W-:Y:S01]  /*0060*/  IMAD R3, R9, 0x23, R2 ;  /* 0x0000002309037824 */ /* 0x000fe200078e0202 */
[----:B------:R-:W-:Y:S01]  /*0070*/  SHF.R.U32.HI R2, RZ, 0x3, R0 ;  /* 0x00000003ff027819 */ /* 0x000fe20000011600 */
[----:B------:R-:W-:-:S03]  /*0080*/  IMAD R0, R4, 0x25, RZ ;  /* 0x0000002504007824 */ /* 0x000fc600078e02ff */
[----:B------:R-:W-:Y:S01]  /*0090*/  SHF.R.U32.HI R7, RZ, 0x3, R3 ;  /* 0x00000003ff077819 */ /* 0x000fe20000011603 */
[----:B------:R-:W0:Y:S01]  /*00a0*/  LDC.64 R4, c[0x0][0x388] ;  /* 0x0000e200ff047b82 */ /* 0x000e220000000a00 */
[----:B------:R-:W-:Y:S01]  /*00b0*/  IMAD R6, R2, -0x30, R9 ;  /* 0xffffffd002067824 */ /* 0x000fe200078e0209 */
[----:B------:R-:W-:Y:S02]  /*00c0*/  LOP3.LUT R0, R0, 0xffff, RZ, 0xc0, !PT ;  /* 0x0000ffff00007812 */ /* 0x000fe400078ec0ff */
[----:B------:R-:W-:Y:S02]  /*00d0*/  IMAD.HI.U32 R7, R7, 0x18618619, RZ ;  /* 0x1861861907077827 */ /* 0x000fe400078e00ff */
[----:B------:R-:W-:Y:S02]  /*00e0*/  PRMT R13, R6, 0x9910, RZ ;  /* 0x00009910060d7816 */ /* 0x000fe400000000ff */
[----:B------:R-:W-:Y:S01]  /*00f0*/  SHF.R.U32.HI R0, RZ, 0x8, R0 ;  /* 0x00000008ff007819 */ /* 0x000fe20000011600 */
[----:B------:R-:W2:Y:S01]  /*0100*/  LDC.64 R8, c[0x0][0x390] ;  /* 0x0000e400ff087b82 */ /* 0x000ea20000000a00 */
[----:B------:R-:W-:-:S02]  /*0110*/  SHF.R.U32.HI R6, RZ, 0x1, R7 ;  /* 0x00000001ff067819 */ /* 0x000fc40000011607 */
[----:B------:R-:W-:-:S03]  /*0120*/  PRMT R0, R0, 0x9910, RZ ;  /* 0x0000991000007816 */ /* 0x000fc600000000ff */
[----:B------:R-:W-:Y:S02]  /*0130*/  IMAD R11, R6, -0xa8, R3 ;  /* 0xffffff58060b7824 */ /* 0x000fe400078e0203 */
[----:B------:R-:W3:Y:S01]  /*0140*/  LDC.64 R6, c[0x0][0x398] ;  /* 0x0000e600ff067b82 */ /* 0x000ee20000000a00 */
[----:B------:R-:W-:Y:S02]  /*0150*/  IMAD R0, R13, 0x5, R0 ;  /* 0x000000050d007824 */ /* 0x000fe400078e0200 */
[----:B------:R-:W-:-:S03]  /*0160*/  IMAD R11, R2, 0xa8, R11 ;  /* 0x000000a8020b7824 */ /* 0x000fc600078e020b */
[----:B------:R-:W-:Y:S01]  /*0170*/  LOP3.LUT R0, R0, 0xff, RZ, 0xc0, !PT ;  /* 0x000000ff00007812 */ /* 0x000fe200078ec0ff */
[----:B0-----:R-:W-:-:S06]  /*0180*/  IMAD.WIDE.U32 R4, R11, 0x4, R4 ;  /* 0x000000040b047825 */ /* 0x001fcc00078e0004 */
[----:B-1----:R-:W4:Y:S01]  /*0190*/  LDG.E.CONSTANT R4, desc[UR4][R4.64] ;  /* 0x0000000404047981 */ /* 0x002f22000c1e9900 */
[----:B------:R-:W-:Y:S02]  /*01a0*/  IMAD R0, R0, 0xab, RZ ;  /* 0x000000ab00007824 */ /* 0x000fe400078e02ff */
[----:B--2---:R-:W-:-:S03]  /*01b0*/  IMAD.WIDE.U32 R8, R3, 0x4, R8 ;  /* 0x0000000403087825 */ /* 0x004fc600078e0008 */
[----:B------:R-:W-:-:S03]  /*01c0*/  SHF.R.U32.HI R11, RZ, 0xc, R0 ;  /* 0x0000000cff0b7819 */ /* 0x000fc60000011600 */
[----:B------:R-:W2:Y:S02]  /*01d0*/  LDG.E.CONSTANT R8, desc[UR4][R8.64] ;  /* 0x0000000408087981 */ /* 0x000ea4000c1e9900 */
[----:B---3--:R-:W-:-:S06]  /*01e0*/  IMAD.WIDE.U32 R6, R11, 0x4, R6 ;  /* 0x000000040b067825 */ /* 0x008fcc00078e0006 */
[----:B------:R-:W2:Y:S01]  /*01f0*/  LDG.E.CONSTANT R7, desc[UR4][R6.64] ;  /* 0x0000000406077981 */ /* 0x000ea2000c1e9900 */
[----:B------:R-:W-:Y:S01]  /*0200*/  IMAD.MOV.U32 R11, RZ, RZ, 0x3dcccccd ;  /* 0x3dcccccdff0b7424 */ /* 0x000fe200078e00ff */
[----:B------:R-:W-:Y:S03]  /*0210*/  BSSY.RECONVERGENT B0, `(.L_x_1) ;  /* 0x000000e000007945 */ /* 0x000fe60003800200 */
[----:B----4-:R-:W-:-:S04]  /*0220*/  FFMA R0, R4, R11, 9.9999997473787516356e-06 ;  /* 0x3727c5ac04007423 */ /* 0x010fc8000000000b */
[----:B------:R-:W-:Y:S01]  /*0230*/  VIADD R2, R0, 0xf3000000 ;  /* 0xf300000000027836 */ /* 0x000fe20000000000 */
[----:B------:R0:W1:Y:S04]  /*0240*/  MUFU.RSQ R11, R0 ;  /* 0x00000000000b7308 */ /* 0x0000680000001400 */
[----:B------:R-:W-:Y:S01]  /*0250*/  ISETP.GT.U32.AND P0, PT, R2, 0x727fffff, PT ;  /* 0x727fffff0200780c */ /* 0x000fe20003f04070 */
[----:B--2---:R-:W-:-:S12]  /*0260*/  FMUL R4, R8, R7 ;  /* 0x0000000708047220 */ /* 0x004fd80000400000 */
[----:B01----:R-:W-:Y:S05]  /*0270*/  @!P0 BRA `(.L_x_2) ;  /* 0x00000000000c8947 */ /* 0x003fea0003800000 */
[----:B------:R-:W-:-:S07]  /*0280*/  MOV R9, 0x2a0 ;  /* 0x000002a000097802 */ /* 0x000fce0000000f00 */
[----:B------:R-:W-:Y:S05]  /*0290*/  CALL.REL.NOINC `($__internal_1_$__cuda_sm20_sqrt_rn_f32_slowpath) ;  /* 0x0000000400307944 */ /* 0x000fea0003c00000 */
[----:B------:R-:W-:Y:S05]  /*02a0*/  BRA `(.L_x_3) ;  /* 0x0000000000107947 */ /* 0x000fea0003800000 */
.L_x_2:
[----:B------:R-:W-:Y:S01]  /*02b0*/  FMUL.FTZ R5, R0, R11 ;  /* 0x0000000b00057220 */ /* 0x000fe20000410000 */
[----:B------:R-:W-:-:S03]  /*02c0*/  FMUL.FTZ R2, R11, 0.5 ;  /* 0x3f0000000b027820 */ /* 0x000fc60000410000 */
[----:B------:R-:W-:-:S04]  /*02d0*/  FFMA R0, -R5, R5, R0 ;  /* 0x0000000505007223 */ /* 0x000fc80000000100 */
[----:B------:R-:W-:-:S07]  /*02e0*/  FFMA R2, R0, R2, R5 ;  /* 0x0000000200027223 */ /* 0x000fce0000000005 */
.L_x_3:
[----:B------:R-:W-:Y:S05]  /*02f0*/  BSYNC.RECONVERGENT B0 ;  /* 0x0000000000007941 */ /* 0x000fea0003800200 */
.L_x_1:
[----:B------:R-:W-:Y:S01]  /*0300*/  IADD3 R0, PT, PT, R2, 0x1800000, RZ ;  /* 0x0180000002007810 */ /* 0x000fe20007ffe0ff */
[----:B------:R-:W-:Y:S03]  /*0310*/  BSSY.RECONVERGENT B0, `(.L_x_4) ;  /* 0x000000b000007945 */ /* 0x000fe60003800200 */
[----:B------:R-:W-:-:S04]  /*0320*/  LOP3.LUT R0, R0, 0x7f800000, RZ, 0xc0, !PT ;  /* 0x7f80000000007812 */ /* 0x000fc800078ec0ff */
[----:B------:R-:W-:-:S13]  /*0330*/  ISETP.GT.U32.AND P0, PT, R0, 0x1ffffff, PT ;  /* 0x01ffffff0000780c */ /* 0x000fda0003f04070 */
[----:B------:R-:W-:Y:S05]  /*0340*/  @P0 BRA `(.L_x_5) ;  /* 0x00000000000c0947 */ /* 0x000fea0003800000 */
[----:B------:R-:W-:-:S07]  /*0350*/  MOV R6, 0x370 ;  /* 0x0000037000067802 */ /* 0x000fce0000000f00 */
[----:B------:R-:W-:Y:S05]  /*0360*/  CALL.REL.NOINC `($__internal_0_$__cuda_sm20_rcp_rn_f32_slowpath) ;  /* 0x00000000002c7944 */ /* 0x000fea0003c00000 */
[----:B------:R-:W-:Y:S05]  /*0370*/  BRA `(.L_x_6) ;  /* 0x0000000000107947 */ /* 0x000fea0003800000 */
.L_x_5:
[----:B------:R-:W0:Y:S02]  /*0380*/  MUFU.RCP R5, R2 ;  /* 0x0000000200057308 */ /* 0x000e240000001000 */
[----:B0-----:R-:W-:-:S04]  /*0390*/  FFMA R0, R5, R2, -1 ;  /* 0xbf80000005007423 */ /* 0x001fc80000000002 */
[----:B------:R-:W-:-:S04]  /*03a0*/  FADD.FTZ R0, -R0, -RZ ;  /* 0x800000ff00007221 */ /* 0x000fc80000010100 */
[----:B------:R-:W-:-:S07]  /*03b0*/  FFMA R5, R5, R0, R5 ;  /* 0x0000000005057223 */ /* 0x000fce0000000005 */
.L_x_6:
[----:B------:R-:W-:Y:S05]  /*03c0*/  BSYNC.RECONVERGENT B0 ;  /* 0x0000000000007941 */ /* 0x000fea0003800200 */
.L_x_4:
[----:B------:R-:W0:Y:S01]  /*03d0*/  LDC.64 R6, c[0x0][0x380] ;  /* 0x0000e000ff067b82 */ /* 0x000e220000000a00 */
[----:B------:R-:W-:Y:S01]  /*03e0*/  FMUL R5, R4, R5 ;  /* 0x0000000504057220 */ /* 0x000fe20000400000 */
[----:B0-----:R-:W-:-:S05]  /*03f0*/  IMAD.WIDE.U32 R2, R3, 0x4, R6 ;  /* 0x0000000403027825 */ /* 0x001fca00078e0006 */
[----:B------:R-:W-:Y:S01]  /*0400*/  STG.E desc[UR4][R2.64], R5 ;  /* 0x0000000502007986 */ /* 0x000fe2000c101904 */
[----:B------:R-:W-:Y:S05]  /*0410*/  EXIT ;  /* 0x000000000000794d */ /* 0x000fea0003800000 */
        .weak           $__internal_0_$__cuda_sm20_rcp_rn_f32_slowpath
        .type           $__internal_0_$__cuda_sm20_rcp_rn_f32_slowpath,@function
        .size           $__internal_0_$__cuda_sm20_rcp_rn_f32_slowpath,($__internal_1_$__cuda_sm20_sqrt_rn_f32_slowpath - $__internal_0_$__cuda_sm20_rcp_rn_f32_slowpath)
$__internal_0_$__cuda_sm20_rcp_rn_f32_slowpath:
[----:B------:R-:W-:Y:S01]  /*0420*/  IMAD.SHL.U32 R0, R2, 0x2, RZ ;  /* 0x0000000202007824 */ /* 0x000fe200078e00ff */
[----:B------:R-:W-:Y:S04]  /*0430*/  BSSY.RECONVERGENT B1, `(.L_x_7) ;  /* 0x0000030000017945 */ /* 0x000fe80003800200 */
[----:B------:R-:W-:-:S04]  /*0440*/  SHF.R.U32.HI R9, RZ, 0x18, R0 ;  /* 0x00000018ff097819 */ /* 0x000fc80000011600 */
[----:B------:R-:W-:-:S13]  /*0450*/  ISETP.NE.U32.AND P0, PT, R9, RZ, PT ;  /* 0x000000ff0900720c */ /* 0x000fda0003f05070 */
[----:B------:R-:W-:Y:S05]  /*0460*/  @P0 BRA `(.L_x_8) ;  /* 0x0000000000280947 */ /* 0x000fea0003800000 */
[----:B------:R-:W-:-:S04]  /*0470*/  SHF.L.U32 R0, R2, 0x1, RZ ;  /* 0x0000000102007819 */ /* 0x000fc800000006ff */
[----:B------:R-:W-:-:S13]  /*0480*/  ISETP.NE.AND P0, PT, R0, RZ, PT ;  /* 0x000000ff0000720c */ /* 0x000fda0003f05270 */
[----:B------:R-:W-:Y:S01]  /*0490*/  @P0 FFMA R7, R2, 1.84467440737095516160e+19, RZ ;  /* 0x5f80000002070823 */ /* 0x000fe200000000ff */
[----:B------:R-:W-:Y:S08]  /*04a0*/  @!P0 MUFU.RCP R5, R2 ;  /* 0x0000000200058308 */ /* 0x000ff00000001000 */
[----:B------:R-:W0:Y:S02]  /*04b0*/  @P0 MUFU.RCP R0, R7 ;  /* 0x0000000700000308 */ /* 0x000e240000001000 */
[----:B0-----:R-:W-:-:S04]  /*04c0*/  @P0 FFMA R8, R7, R0, -1 ;  /* 0xbf80000007080423 */ /* 0x001fc80000000000 */
[----:B------:R-:W-:-:S04]  /*04d0*/  @P0 FADD.FTZ R9, -R8, -RZ ;  /* 0x800000ff08090221 */ /* 0x000fc80000010100 */
[----:B------:R-:W-:-:S04]  /*04e0*/  @P0 FFMA R0, R0, R9, R0 ;  /* 0x0000000900000223 */ /* 0x000fc80000000000 */
[----:B------:R-:W-:Y:S01]  /*04f0*/  @P0 FFMA R5, R0, 1.84467440737095516160e+19, RZ ;  /* 0x5f80000000050823 */ /* 0x000fe200000000ff */
[----:B------:R-:W-:Y:S06]  /*0500*/  BRA `(.L_x_9) ;  /* 0x0000000000887947 */ /* 0x000fec0003800000 */
.L_x_8:
[----:B------:R-:W-:-:S05]  /*0510*/  VIADD R11, R9, 0xffffff03 ;  /* 0xffffff03090b7836 */ /* 0x000fca0000000000 */
[----:B------:R-:W-:-:S13]  /*0520*/  ISETP.GT.U32.AND P0, PT, R11, 0x1, PT ;  /* 0x000000010b00780c */ /* 0x000fda0003f04070 */
[----:B------:R-:W-:Y:S05]  /*0530*/  @P0 BRA `(.L_x_10) ;  /* 0x0000000000780947 */ /* 0x000fea0003800000 */
[----:B------:R-:W-:Y:S01]  /*0540*/  LOP3.LUT R0, R2, 0x7fffff, RZ, 0xc0, !PT ;  /* 0x007fffff02007812 */ /* 0x000fe200078ec0ff */
[----:B------:R-:W-:-:S03]  /*0550*/  HFMA2 R10, -RZ, RZ, 0, 1.78813934326171875e-07 ;  /* 0x00000003ff0a7431 */ /* 0x000fc600000001ff */
[----:B------:R-:W-:-:S04]  /*0560*/  LOP3.LUT R0, R0, 0x3f800000, RZ, 0xfc, !PT ;  /* 0x3f80000000007812 */ /* 0x000fc800078efcff */
[----:B------:R-:W0:Y:S01]  /*0570*/  MUFU.RCP R5, R0 ;  /* 0x0000000000057308 */ /* 0x000e220000001000 */
[----:B------:R-:W-:Y:S01]  /*0580*/  SHF.L.U32 R10, R10, R11, RZ ;  /* 0x0000000b0a0a7219 */ /* 0x000fe200000006ff */
[----:B0-----:R-:W-:-:S04]  /*0590*/  FFMA R7, R0, R5, -1 ;  /* 0xbf80000000077423 */ /* 0x001fc80000000005 */
[----:B------:R-:W-:-:S04]  /*05a0*/  FADD.FTZ R8, -R7, -RZ ;  /* 0x800000ff07087221 */ /* 0x000fc80000010100 */
[CCC-:B------:R-:W-:Y:S01]  /*05b0*/  FFMA.RM R7, R5.reuse, R8.reuse, R5.reuse ;  /* 0x0000000805077223 */ /* 0x1c0fe20000004005 */
[----:B------:R-:W-:-:S04]  /*05c0*/  FFMA.RP R8, R5, R8, R5 ;  /* 0x0000000805087223 */ /* 0x000fc80000008005 */
[C---:B------:R-:W-:Y:S02]  /*05d0*/  LOP3.LUT R5, R7.reuse, 0x7fffff, RZ, 0xc0, !PT ;  /* 0x007fffff07057812 */ /* 0x040fe400078ec0ff */
[----:B------:R-:W-:Y:S02]  /*05e0*/  FSETP.NEU.FTZ.AND P0, PT, R7, R8, PT ;  /* 0x000000080700720b */ /* 0x000fe40003f1d000 */
[----:B------:R-:W-:Y:S02]  /*05f0*/  LOP3.LUT R5, R5, 0x800000, RZ, 0xfc, !PT ;  /* 0x0080000005057812 */ /* 0x000fe400078efcff */
[----:B------:R-:W-:Y:S02]  /*0600*/  SEL R7, RZ, 0xffffffff, !P0 ;  /* 0xffffffffff077807 */ /* 0x000fe40004000000 */
[----:B------:R-:W-:-:S03]  /*0610*/  LOP3.LUT R10, R10, R5, RZ, 0xc0, !PT ;  /* 0x000000050a0a7212 */ /* 0x000fc600078ec0ff */
[----:B------:R-:W-:Y:S01]  /*0620*/  IMAD.MOV R0, RZ, RZ, -R7 ;  /* 0x000000ffff007224 */ /* 0x000fe200078e0a07 */
[----:B------:R-:W-:-:S04]  /*0630*/  SHF.R.U32.HI R10, RZ, R11, R10 ;  /* 0x0000000bff0a7219 */ /* 0x000fc8000001160a */
[----:B------:R-:W-:Y:S02]  /*0640*/  LOP3.LUT P1, RZ, R0, R11, R5, 0xf8, !PT ;  /* 0x0000000b00ff7212 */ /* 0x000fe4000782f805 */
[C---:B------:R-:W-:Y:S02]  /*0650*/  LOP3.LUT P0, RZ, R10.reuse, 0x1, RZ, 0xc0, !PT ;  /* 0x000000010aff7812 */ /* 0x040fe4000780c0ff */
[----:B------:R-:W-:-:S04]  /*0660*/  LOP3.LUT P2, RZ, R10, 0x2, RZ, 0xc0, !PT ;  /* 0x000000020aff7812 */ /* 0x000fc8000784c0ff */
[----:B------:R-:W-:Y:S02]  /*0670*/  PLOP3.LUT P0, PT, P0, P1, P2, 0xe0, 0x0 ;  /* 0x000000000000781c */ /* 0x000fe40000703c20 */
[----:B------:R-:W-:Y:S02]  /*0680*/  LOP3.LUT P1, RZ, R2, 0x7fffff, RZ, 0xc0, !PT ;  /* 0x007fffff02ff7812 */ /* 0x000fe4000782c0ff */
[----:B------:R-:W-:-:S04]  /*0690*/  SEL R0, RZ, 0x1, !P0 ;  /* 0x00000001ff007807 */ /* 0x000fc80004000000 */
[----:B------:R-:W-:-:S04]  /*06a0*/  IADD3 R0, PT, PT, -R0, RZ, RZ ;  /* 0x000000ff00007210 */ /* 0x000fc80007ffe1ff */
[----:B------:R-:W-:Y:S01]  /*06b0*/  ISETP.GE.AND P0, PT, R0, RZ, PT ;  /* 0x000000ff0000720c */ /* 0x000fe20003f06270 */
[----:B------:R-:W-:-:S05]  /*06c0*/  VIADD R0, R9, 0xffffff04 ;  /* 0xffffff0409007836 */ /* 0x000fca0000000000 */
[----:B------:R-:W-:-:S07]  /*06d0*/  SHF.R.U32.HI R5, RZ, R0, R5 ;  /* 0x00000000ff057219 */ /* 0x000fce0000011605 */
[----:B------:R-:W-:-:S05]  /*06e0*/  @!P0 IADD3 R5, PT, PT, R5, 0x1, RZ ;  /* 0x0000000105058810 */ /* 0x000fca0007ffe0ff */
[----:B------:R-:W-:-:S05]  /*06f0*/  @!P1 IMAD.SHL.U32 R5, R5, 0x2, RZ ;  /* 0x0000000205059824 */ /* 0x000fca00078e00ff */
[----:B------:R-:W-:Y:S01]  /*0700*/  LOP3.LUT R5, R5, 0x80000000, R2, 0xf8, !PT ;  /* 0x8000000005057812 */ /* 0x000fe200078ef802 */
[----:B------:R-:W-:Y:S06]  /*0710*/  BRA `(.L_x_9) ;  /* 0x0000000000047947 */ /* 0x000fec0003800000 */
.L_x_10:
[----:B------:R0:W1:Y:S02]  /*0720*/  MUFU.RCP R5, R2 ;  /* 0x0000000200057308 */ /* 0x0000640000001000 */
.L_x_9:
[----:B------:R-:W-:Y:S05]  /*0730*/  BSYNC.RECONVERGENT B1 ;  /* 0x0000000000017941 */ /* 0x000fea0003800200 */
.L_x_7:
[----:B------:R-:W-:-:S04]  /*0740*/  MOV R7, 0x0 ;  /* 0x0000000000077802 */ /* 0x000fc80000000f00 */
[----:B01----:R-:W-:Y:S05]  /*0750*/  RET.REL.NODEC R6 `(default_function_kernel_1) ;  /* 0xfffffff806287950 */ /* 0x003fea0003c3ffff */
        .weak           $__internal_1_$__cuda_sm20_sqrt_rn_f32_slowpath
        .type           $__internal_1_$__cuda_sm20_sqrt_rn_f32_slowpath,@function
        .size           $__internal_1_$__cuda_sm20_sqrt_rn_f32_slowpath,(.L_x_14 - $__internal_1_$__cuda_sm20_sqrt_rn_f32_slowpath)
$__internal_1_$__cuda_sm20_sqrt_rn_f32_slowpath:
[----:B------:R-:W-:-:S13]  /*0760*/  LOP3.LUT P0, RZ, R0, 0x7fffffff, RZ, 0xc0, !PT ;  /* 0x7fffffff00ff7812 */ /* 0x000fda000780c0ff */
[----:B------:R-:W-:Y:S01]  /*0770*/  @!P0 IMAD.MOV.U32 R2, RZ, RZ, R0 ;  /* 0x000000ffff028224 */ /* 0x000fe200078e0000 */
[----:B------:R-:W-:Y:S06]  /*0780*/  @!P0 BRA `(.L_x_11) ;  /* 0x0000000000408947 */ /* 0x000fec0003800000 */
[----:B------:R-:W-:-:S13]  /*0790*/  FSETP.GEU.FTZ.AND P0, PT, R0, RZ, PT ;  /* 0x000000ff0000720b */ /* 0x000fda0003f1e000 */
[----:B------:R-:W-:Y:S01]  /*07a0*/  @!P0 MOV R2, 0x7fffffff ;  /* 0x7fffffff00028802 */ /* 0x000fe20000000f00 */
[----:B------:R-:W-:Y:S06]  /*07b0*/  @!P0 BRA `(.L_x_11) ;  /* 0x0000000000348947 */ /* 0x000fec0003800000 */
[----:B------:R-:W-:-:S13]  /*07c0*/  FSETP.GTU.FTZ.AND P0, PT, |R0|, +INF , PT ;  /* 0x7f8000000000780b */ /* 0x000fda0003f1c200 */
[----:B------:R-:W-:Y:S01]  /*07d0*/  @P0 FADD.FTZ R2, R0, 1 ;  /* 0x3f80000000020421 */ /* 0x000fe20000010000 */
[----:B------:R-:W-:Y:S06]  /*07e0*/  @P0 BRA `(.L_x_11) ;  /* 0x0000000000280947 */ /* 0x000fec0003800000 */
[----:B------:R-:W-:-:S13]  /*07f0*/  FSETP.NEU.FTZ.AND P0, PT, |R0|, +INF , PT ;  /* 0x7f8000000000780b */ /* 0x000fda0003f1d200 */
[----:B------:R-:W-:-:S04]  /*0800*/  @P0 FFMA R5, R0, 1.84467440737095516160e+19, RZ ;  /* 0x5f80000000050823 */ /* 0x000fc800000000ff */
[----:B------:R-:W0:Y:S02]  /*0810*/  @P0 MUFU.RSQ R2, R5 ;  /* 0x0000000500020308 */ /* 0x000e240000001400 */
[----:B0-----:R-:W-:Y:S01]  /*0820*/  @P0 FMUL.FTZ R6, R5, R2 ;  /* 0x0000000205060220 */ /* 0x001fe20000410000 */
[----:B------:R-:W-:Y:S01]  /*0830*/  @P0 FMUL.FTZ R8, R2, 0.5 ;  /* 0x3f00000002080820 */ /* 0x000fe20000410000 */
[----:B------:R-:W-:Y:S02]  /*0840*/  @!P0 IMAD.MOV.U32 R2, RZ, RZ, R0 ;  /* 0x000000ffff028224 */ /* 0x000fe400078e0000 */
[----:B------:R-:W-:-:S04]  /*0850*/  @P0 FADD.FTZ R7, -R6, -RZ ;  /* 0x800000ff06070221 */ /* 0x000fc80000010100 */
[----:B------:R-:W-:-:S04]  /*0860*/  @P0 FFMA R7, R6, R7, R5 ;  /* 0x0000000706070223 */ /* 0x000fc80000000005 */
[----:B------:R-:W-:-:S04]  /*0870*/  @P0 FFMA R7, R7, R8, R6 ;  /* 0x0000000807070223 */ /* 0x000fc80000000006 */
[----:B------:R-:W-:-:S07]  /*0880*/  @P0 FMUL.FTZ R2, R7, 2.3283064365386962891e-10 ;  /* 0x2f80000007020820 */ /* 0x000fce0000410000 */
.L_x_11:
[----:B------:R-:W-:Y:S01]  /*0890*/  HFMA2 R7, -RZ, RZ, 0, 0 ;  /* 0x00000000ff077431 */ /* 0x000fe200000001ff */
[----:B------:R-:W-:-:S04]  /*08a0*/  MOV R6, R9 ;  /* 0x0000000900067202 */ /* 0x000fc80000000f00 */
[----:B------:R-:W-:Y:S05]  /*08b0*/  RET.REL.NODEC R6 `(default_function_kernel_1) ;  /* 0xfffffff406d07950 */ /* 0x000fea0003c3ffff */
.L_x_12:
        /* <DEDUP_REMOVED lines=12> */
.L_x_14:


//--------------------- .nv.shared.reserved.0     --------------------------
	.section	.nv.shared.reserved.0,"aw",@nobits
	.weak		__nv_reservedSMEM_offset_0_alias
	.size		__nv_reservedSMEM_offset_0_alias, 0, 64
	.other		__nv_reservedSMEM_offset_0_alias,@"STO_CUDA_RESERVED_SHARED STV_DEFAULT"
__nv_reservedSMEM_offset_0_alias:
	.zero		0
	.zero		64


//--------------------- .nv.constant0.default_function_kernel --------------------------
	.section	.nv.constant0.default_function_kernel,"a",@progbits
	.sectionflags	@""
	.align	4
.nv.constant0.default_function_kernel:
	.zero		912


//--------------------- .nv.constant0.default_function_kernel_1 --------------------------
	.section	.nv.constant0.default_function_kernel_1,"a",@progbits
	.sectionflags	@""
	.align	4
.nv.constant0.default_function_kernel_1:
	.zero		928


//--------------------- SYMBOLS --------------------------

	.type		.nv.reservedSmem.offset0,@object
	.size		.nv.reservedSmem.offset0,0x4
